	.headerflags	@"EF_CUDA_TEXMODE_UNIFIED EF_CUDA_64BIT_ADDRESS EF_CUDA_ACCELERATORS EF_CUDA_SM90 EF_CUDA_VIRTUAL_SM(EF_CUDA_SM90)"
	.elftype	@"ET_EXEC"


//--------------------- .nv.info                  --------------------------
	.section	.nv.info,"",@"SHT_CUDA_INFO"
	.align	4


	//----- nvinfo : EIATTR_REGCOUNT
	.align		4
        /*0000*/ 	.byte	0x04, 0x2f
        /*0002*/ 	.short	(.L_1 - .L_0)
	.align		4
.L_0:
        /*0004*/ 	.word	index@(triton_poi_fused_convolution_relu_8)
        /*0008*/ 	.word	0x00000020


	//----- nvinfo : EIATTR_MIN_STACK_SIZE
	.align		4
.L_1:
        /*000c*/ 	.byte	0x04, 0x12
        /*000e*/ 	.short	(.L_3 - .L_2)
	.align		4
.L_2:
        /*0010*/ 	.word	index@(triton_poi_fused_convolution_relu_8)
        /*0014*/ 	.word	0x00000000


	//----- nvinfo : EIATTR_FRAME_SIZE
	.align		4
.L_3:
        /*0018*/ 	.byte	0x04, 0x11
        /*001a*/ 	.short	(.L_5 - .L_4)
	.align		4
.L_4:
        /*001c*/ 	.word	index@(triton_poi_fused_convolution_relu_8)
        /*0020*/ 	.word	0x00000000


	//----- nvinfo : EIATTR_MIN_STACK_SIZE
	.align		4
.L_5:
        /*0024*/ 	.byte	0x04, 0x12
        /*0026*/ 	.short	(.L_7 - .L_6)
	.align		4
.L_6:
        /*0028*/ 	.word	index@(triton_poi_fused_convolution_relu_8)
        /*002c*/ 	.word	0x00000000
.L_7:


//--------------------- .nv.info.triton_poi_fused_convolution_relu_8 --------------------------
	.section	.nv.info.triton_poi_fused_convolution_relu_8,"",@"SHT_CUDA_INFO"
	.sectionflags	@""
	.align	4


	//----- nvinfo : EIATTR_CUDA_API_VERSION
	.align		4
        /*0000*/ 	.byte	0x04, 0x37
        /*0002*/ 	.short	(.L_9 - .L_8)
.L_8:
        /*0004*/ 	.word	0x0000007c


	//----- nvinfo : EIATTR_KPARAM_INFO
	.align		4
.L_9:
        /*0008*/ 	.byte	0x04, 0x17
        /*000a*/ 	.short	(.L_11 - .L_10)
.L_10:
        /*000c*/ 	.word	0x00000000
        /*0010*/ 	.short	0x0004
        /*0012*/ 	.short	0x001c
        /*0014*/ 	.byte	0x00, 0xf0, 0x11, 0x00


	//----- nvinfo : EIATTR_KPARAM_INFO
	.align		4
.L_11:
        /*0018*/ 	.byte	0x04, 0x17
        /*001a*/ 	.short	(.L_13 - .L_12)
.L_12:
        /*001c*/ 	.word	0x00000000
        /*0020*/ 	.short	0x0003
        /*0022*/ 	.short	0x0018
        /*0024*/ 	.byte	0x00, 0xf0, 0x11, 0x00


	//----- nvinfo : EIATTR_KPARAM_INFO
	.align		4
.L_13:
        /*0028*/ 	.byte	0x04, 0x17
        /*002a*/ 	.short	(.L_15 - .L_14)
.L_14:
        /*002c*/ 	.word	0x00000000
        /*0030*/ 	.short	0x0002
        /*0032*/ 	.short	0x0010
        /*0034*/ 	.byte	0x00, 0xf4, 0x21, 0x00


	//----- nvinfo : EIATTR_KPARAM_INFO
	.align		4
.L_15:
        /*0038*/ 	.byte	0x04, 0x17
        /*003a*/ 	.short	(.L_17 - .L_16)
.L_16:
        /*003c*/ 	.word	0x00000000
        /*0040*/ 	.short	0x0001
        /*0042*/ 	.short	0x0008
        /*0044*/ 	.byte	0x00, 0xf4, 0x21, 0x00


	//----- nvinfo : EIATTR_KPARAM_INFO
	.align		4
.L_17:
        /*0048*/ 	.byte	0x04, 0x17
        /*004a*/ 	.short	(.L_19 - .L_18)
.L_18:
        /*004c*/ 	.word	0x00000000
        /*0050*/ 	.short	0x0000
        /*0052*/ 	.short	0x0000
        /*0054*/ 	.byte	0x00, 0xf4, 0x21, 0x00


	//----- nvinfo : EIATTR_SPARSE_MMA_MASK
	.align		4
.L_19:
        /*0058*/ 	.byte	0x03, 0x50
        /*005a*/ 	.short	0x0000


	//----- nvinfo : EIATTR_MAXREG_COUNT
	.align		4
        /*005c*/ 	.byte	0x03, 0x1b
        /*005e*/ 	.short	0x00ff


	//----- nvinfo : EIATTR_EXIT_INSTR_OFFSETS
	.align		4
        /*0060*/ 	.byte	0x04, 0x1c
        /*0062*/ 	.short	(.L_21 - .L_20)


	//   ....[0]....
.L_20:
        /*0064*/ 	.word	0x00000c20


	//   ....[1]....
        /*0068*/ 	.word	0x00000c70


	//----- nvinfo : EIATTR_REQNTID
	.align		4
.L_21:
        /*006c*/ 	.byte	0x04, 0x10
        /*006e*/ 	.short	(.L_23 - .L_22)
.L_22:
        /*0070*/ 	.word	0x00000100
        /*0074*/ 	.word	0x00000001
        /*0078*/ 	.word	0x00000001


	//----- nvinfo : EIATTR_CBANK_PARAM_SIZE
	.align		4
.L_23:
        /*007c*/ 	.byte	0x03, 0x19
        /*007e*/ 	.short	0x0020


	//----- nvinfo : EIATTR_PARAM_CBANK
	.align		4
        /*0080*/ 	.byte	0x04, 0x0a
        /*0082*/ 	.short	(.L_25 - .L_24)
	.align		4
.L_24:
        /*0084*/ 	.word	index@(.nv.constant0.triton_poi_fused_convolution_relu_8)
        /*0088*/ 	.short	0x0210
        /*008a*/ 	.short	0x0020


	//----- nvinfo : EIATTR_SW_WAR
	.align		4
.L_25:
        /*008c*/ 	.byte	0x04, 0x36
        /*008e*/ 	.short	(.L_27 - .L_26)
.L_26:
        /*0090*/ 	.word	0x00000008
.L_27:


//--------------------- .nv.callgraph             --------------------------
	.section	.nv.callgraph,"",@"SHT_CUDA_CALLGRAPH"
	.align	4
	.sectionentsize	8
	.align		4
        /*0000*/ 	.word	0x00000000
	.align		4
        /*0004*/ 	.word	0xffffffff
	.align		4
        /*0008*/ 	.word	0x00000000
	.align		4
        /*000c*/ 	.word	0xfffffffe
	.align		4
        /*0010*/ 	.word	0x00000000
	.align		4
        /*0014*/ 	.word	0xfffffffd
	.align		4
        /*0018*/ 	.word	0x00000000
	.align		4
        /*001c*/ 	.word	0xfffffffc


//--------------------- .text.triton_poi_fused_convolution_relu_8 --------------------------
	.section	.text.triton_poi_fused_convolution_relu_8,"ax",@progbits
	.sectionflags	@"SHF_BARRIERS=1"
	.align	128
        .global         triton_poi_fused_convolution_relu_8
        .type           triton_poi_fused_convolution_relu_8,@function
        .size           triton_poi_fused_convolution_relu_8,(.L_x_1 - triton_poi_fused_convolution_relu_8)
        .other          triton_poi_fused_convolution_relu_8,@"STO_CUDA_ENTRY STV_DEFAULT"
triton_poi_fused_convolution_relu_8:
.text.triton_poi_fused_convolution_relu_8:
[----:B------:R-:W0:Y:S02]  /*0000*/  LDC R1, c[0x0][0x28] ;  /* 0x00000a00ff017b82 */ /* 0x000e240000000800 */
[----:B------:R-:W1:Y:S01]  /*0010*/  S2R R3, SR_TID.X ;  /* 0x0000000000037919 */ /* 0x000e620000002100 */
[----:B------:R-:W2:Y:S01]  /*0020*/  LDC.64 R24, c[0x0][0x218] ;  /* 0x00008600ff187b82 */ /* 0x000ea20000000a00 */
[----:B------:R-:W-:Y:S01]  /*0030*/  CS2R R20, SRZ ;  /* 0x0000000000147805 */ /* 0x000fe2000001ff00 */
[----:B------:R-:W-:Y:S01]  /*0040*/  ULDC.64 UR6, c[0x0][0x208] ;  /* 0x0000820000067ab9 */ /* 0x000fe20000000a00 */
[----:B------:R-:W3:Y:S01]  /*0050*/  S2R R0, SR_CTAID.Y ;  /* 0x0000000000007919 */ /* 0x000ee20000002600 */
[----:B------:R-:W4:Y:S04]  /*0060*/  S2R R2, SR_CTAID.X ;  /* 0x0000000000027919 */ /* 0x000f280000002500 */
[----:B------:R-:W5:Y:S01]  /*0070*/  LDC.64 R16, c[0x0][0x210] ;  /* 0x00008400ff107b82 */ /* 0x000f620000000a00 */
[----:B-1----:R-:W-:Y:S01]  /*0080*/  SHF.R.U32.HI R28, RZ, 0x6, R3 ;  /* 0x00000006ff1c7819 */ /* 0x002fe20000011603 */
[----:B------:R-:W-:-:S02]  /*0090*/  IMAD.SHL.U32 R23, R3, 0x4, RZ ;  /* 0x0000000403177824 */ /* 0x000fc400078e00ff */
[----:B---3--:R-:W-:Y:S01]  /*00a0*/  IMAD.SHL.U32 R13, R0, 0x10, RZ ;  /* 0x00000010000d7824 */ /* 0x008fe200078e00ff */
[----:B------:R-:W-:Y:S02]  /*00b0*/  SHF.R.S32.HI R7, RZ, 0x1b, R0 ;  /* 0x0000001bff077819 */ /* 0x000fe40000011400 */
[----:B------:R-:W-:Y:S02]  /*00c0*/  SGXT.U32 R28, R28, 0x2 ;  /* 0x000000021c1c781a */ /* 0x000fe40000000000 */
[----:B------:R-:W-:Y:S02]  /*00d0*/  SGXT R7, R7, 0x1 ;  /* 0x000000010707781a */ /* 0x000fe40000000200 */
[----:B------:R-:W-:Y:S02]  /*00e0*/  LOP3.LUT R0, R13, R28, RZ, 0xfc, !PT ;  /* 0x0000001c0d007212 */ /* 0x000fe400078efcff */
[----:B------:R-:W-:Y:S02]  /*00f0*/  LOP3.LUT R5, R23, 0xfc, RZ, 0xc0, !PT ;  /* 0x000000fc17057812 */ /* 0x000fe400078ec0ff */
[----:B------:R-:W-:-:S02]  /*0100*/  LEA.HI R6, R7, R0, RZ, 0x6 ;  /* 0x0000000007067211 */ /* 0x000fc400078f30ff */
[----:B----4-:R-:W-:Y:S02]  /*0110*/  PRMT R5, R5, 0x6540, R2 ;  /* 0x0000654005057816 */ /* 0x010fe40000000002 */
[----:B------:R-:W-:Y:S02]  /*0120*/  LOP3.LUT R9, R6, 0xffffffc0, RZ, 0xc0, !PT ;  /* 0xffffffc006097812 */ /* 0x000fe400078ec0ff */
[----:B------:R-:W-:Y:S01]  /*0130*/  ISETP.GE.AND P0, PT, R5, 0x10c24, PT ;  /* 0x00010c240500780c */ /* 0x000fe20003f06270 */
[C---:B------:R-:W-:Y:S01]  /*0140*/  IMAD R29, R0.reuse, 0x10c24, R5 ;  /* 0x00010c24001d7824 */ /* 0x040fe200078e0205 */
[----:B------:R-:W-:Y:S01]  /*0150*/  LOP3.LUT R4, R13, 0x4, R28, 0xfe, !PT ;  /* 0x000000040d047812 */ /* 0x000fe200078efe1c */
[C---:B------:R-:W-:Y:S01]  /*0160*/  IMAD.IADD R9, R0.reuse, 0x1, -R9 ;  /* 0x0000000100097824 */ /* 0x040fe200078e0a09 */
[C---:B------:R-:W-:Y:S02]  /*0170*/  ISETP.GE.AND P3, PT, R0.reuse, 0x100, PT ;  /* 0x000001000000780c */ /* 0x040fe40003f66270 */
[----:B------:R-:W-:Y:S01]  /*0180*/  ISETP.LT.AND P2, PT, R0, 0x100, !P0 ;  /* 0x000001000000780c */ /* 0x000fe20004741270 */
[----:B--2---:R-:W-:Y:S01]  /*0190*/  IMAD.WIDE R8, R9, 0x4, R24 ;  /* 0x0000000409087825 */ /* 0x004fe200078e0218 */
[----:B------:R-:W-:-:S02]  /*01a0*/  LEA.HI R0, R7, R4, RZ, 0x6 ;  /* 0x0000000407007211 */ /* 0x000fc400078f30ff */
[----:B------:R-:W-:Y:S02]  /*01b0*/  LOP3.LUT R12, R13, 0x8, R28, 0xfe, !PT ;  /* 0x000000080d0c7812 */ /* 0x000fe400078efe1c */
[----:B------:R-:W-:Y:S02]  /*01c0*/  LOP3.LUT R28, R13, 0xc, R28, 0xfe, !PT ;  /* 0x0000000c0d1c7812 */ /* 0x000fe400078efe1c */
[----:B------:R-:W-:Y:S02]  /*01d0*/  LOP3.LUT R5, R0, 0xffffffc0, RZ, 0xc0, !PT ;  /* 0xffffffc000057812 */ /* 0x000fe400078ec0ff */
[C---:B------:R-:W-:Y:S01]  /*01e0*/  LEA.HI R0, R7.reuse, R12, RZ, 0x6 ;  /* 0x0000000c07007211 */ /* 0x040fe200078f30ff */
[----:B------:R-:W1:Y:S01]  /*01f0*/  S2UR UR5, SR_CgaCtaId ;  /* 0x00000000000579c3 */ /* 0x000e620000008800 */
[----:B------:R-:W-:Y:S01]  /*0200*/  LEA.HI R6, R7, R28, RZ, 0x6 ;  /* 0x0000001c07067211 */ /* 0x000fe200078f30ff */
[----:B------:R2:W3:Y:S01]  /*0210*/  @!P3 LDG.E.EL R20, desc[UR6][R8.64] ;  /* 0x000000060814b981 */ /* 0x0004e2000c2e1900 */
[----:B------:R-:W-:Y:S01]  /*0220*/  LOP3.LUT R7, R0, 0xffffffc0, RZ, 0xc0, !PT ;  /* 0xffffffc000077812 */ /* 0x000fe200078ec0ff */
[----:B------:R-:W-:Y:S01]  /*0230*/  IMAD.IADD R5, R4, 0x1, -R5 ;  /* 0x0000000104057824 */ /* 0x000fe200078e0a05 */
[----:B------:R-:W-:-:S02]  /*0240*/  LOP3.LUT R11, R6, 0xffffffc0, RZ, 0xc0, !PT ;  /* 0xffffffc0060b7812 */ /* 0x000fc400078ec0ff */
[----:B------:R-:W-:Y:S01]  /*0250*/  ISETP.GE.AND P3, PT, R28, 0x100, PT ;  /* 0x000001001c00780c */ /* 0x000fe20003f66270 */
[----:B------:R-:W-:Y:S01]  /*0260*/  IMAD.IADD R7, R12, 0x1, -R7 ;  /* 0x000000010c077824 */ /* 0x000fe200078e0a07 */
[----:B------:R-:W-:Y:S01]  /*0270*/  ISETP.GE.AND P4, PT, R4, 0x100, PT ;  /* 0x000001000400780c */ /* 0x000fe20003f86270 */
[----:B------:R-:W-:Y:S01]  /*0280*/  IMAD.IADD R11, R28, 0x1, -R11 ;  /* 0x000000011c0b7824 */ /* 0x000fe200078e0a0b */
[----:B------:R-:W-:Y:S01]  /*0290*/  ISETP.LT.AND P1, PT, R4, 0x100, !P0 ;  /* 0x000001000400780c */ /* 0x000fe20004721270 */
[--C-:B------:R-:W-:Y:S01]  /*02a0*/  IMAD.WIDE R14, R5, 0x4, R24.reuse ;  /* 0x00000004050e7825 */ /* 0x100fe200078e0218 */
[----:B------:R-:W-:Y:S02]  /*02b0*/  ISETP.GE.AND P5, PT, R12, 0x100, PT ;  /* 0x000001000c00780c */ /* 0x000fe40003fa6270 */
[----:B------:R-:W-:Y:S01]  /*02c0*/  CS2R R4, SRZ ;  /* 0x0000000000047805 */ /* 0x000fe2000001ff00 */
[----:B------:R-:W-:Y:S01]  /*02d0*/  IMAD.WIDE R18, R7, 0x4, R24 ;  /* 0x0000000407127825 */ /* 0x000fe200078e0218 */
[----:B------:R-:W-:-:S03]  /*02e0*/  CS2R R6, SRZ ;  /* 0x0000000000067805 */ /* 0x000fc6000001ff00 */
[----:B-----5:R-:W-:-:S04]  /*02f0*/  IMAD.WIDE R26, R29, 0x4, R16 ;  /* 0x000000041d1a7825 */ /* 0x020fc800078e0210 */
[----:B------:R-:W-:Y:S01]  /*0300*/  IMAD.MOV.U32 R0, RZ, RZ, RZ ;  /* 0x000000ffff007224 */ /* 0x000fe200078e00ff */
[----:B------:R4:W3:Y:S01]  /*0310*/  @P2 LDG.E.EL.128 R4, desc[UR6][R26.64] ;  /* 0x000000061a042981 */ /* 0x0008e2000c2e1d00 */
[----:B------:R-:W-:Y:S01]  /*0320*/  IMAD.WIDE R24, R11, 0x4, R24 ;  /* 0x000000040b187825 */ /* 0x000fe200078e0218 */
[----:B--2---:R-:W-:Y:S02]  /*0330*/  CS2R R8, SRZ ;  /* 0x0000000000087805 */ /* 0x004fe4000001ff00 */
[----:B------:R-:W-:Y:S02]  /*0340*/  CS2R R10, SRZ ;  /* 0x00000000000a7805 */ /* 0x000fe4000001ff00 */
[----:B------:R-:W-:Y:S01]  /*0350*/  ISETP.LT.AND P2, PT, R12, 0x100, !P0 ;  /* 0x000001000c00780c */ /* 0x000fe20004741270 */
[----:B------:R-:W-:Y:S01]  /*0360*/  IMAD.MOV.U32 R22, RZ, RZ, RZ ;  /* 0x000000ffff167224 */ /* 0x000fe200078e00ff */
[----:B------:R2:W5:Y:S01]  /*0370*/  @!P3 LDG.E.EL R0, desc[UR6][R24.64] ;  /* 0x000000061800b981 */ /* 0x000562000c2e1900 */
[----:B----4-:R-:W-:-:S03]  /*0380*/  VIADD R27, R29, 0x43090 ;  /* 0x000430901d1b7836 */ /* 0x010fc60000000000 */
[----:B------:R4:W5:Y:S01]  /*0390*/  @!P5 LDG.E.EL R21, desc[UR6][R18.64] ;  /* 0x000000061215d981 */ /* 0x000962000c2e1900 */
[----:B------:R-:W-:Y:S01]  /*03a0*/  IMAD.WIDE R26, R27, 0x4, R16 ;  /* 0x000000041b1a7825 */ /* 0x000fe200078e0210 */
[----:B------:R-:W-:Y:S01]  /*03b0*/  UMOV UR4, 0x400 ;  /* 0x0000040000047882 */ /* 0x000fe20000000000 */
[----:B--2---:R-:W-:Y:S01]  /*03c0*/  SHF.R.U32.HI R25, RZ, 0x6, R3 ;  /* 0x00000006ff197819 */ /* 0x004fe20000011603 */
[----:B------:R2:W5:Y:S01]  /*03d0*/  @!P4 LDG.E.EL R22, desc[UR6][R14.64] ;  /* 0x000000060e16c981 */ /* 0x000562000c2e1900 */
[----:B------:R-:W-:Y:S02]  /*03e0*/  IMAD.SHL.U32 R24, R3, 0x40, RZ ;  /* 0x0000004003187824 */ /* 0x000fe400078e00ff */
[----:B------:R-:W-:Y:S01]  /*03f0*/  SGXT.U32 R25, R25, 0x2 ;  /* 0x000000021919781a */ /* 0x000fe20000000000 */
[----:B----4-:R-:W-:Y:S01]  /*0400*/  VIADD R19, R29, 0x86120 ;  /* 0x000861201d137836 */ /* 0x010fe20000000000 */
[----:B------:R-:W-:Y:S01]  /*0410*/  LOP3.LUT R23, R13, 0xc, R23, 0xf8, !PT ;  /* 0x0000000c0d177812 */ /* 0x000fe200078ef817 */
[----:B------:R4:W5:Y:S01]  /*0420*/  @P1 LDG.E.EL.128 R8, desc[UR6][R26.64] ;  /* 0x000000061a081981 */ /* 0x000962000c2e1d00 */
[----:B------:R-:W-:Y:S01]  /*0430*/  LOP3.LUT R24, R24, 0xfc0, RZ, 0xc0, !PT ;  /* 0x00000fc018187812 */ /* 0x000fe200078ec0ff */
[----:B-1----:R-:W-:Y:S01]  /*0440*/  UPRMT UR4, UR5, 0x654, UR4 ;  /* 0x0000065405047896 */ /* 0x002fe20008000004 */
[----:B------:R-:W-:-:S02]  /*0450*/  CS2R R12, SRZ ;  /* 0x00000000000c7805 */ /* 0x000fc4000001ff00 */
[----:B--2---:R-:W-:Y:S02]  /*0460*/  CS2R R14, SRZ ;  /* 0x00000000000e7805 */ /* 0x004fe4000001ff00 */
[----:B------:R-:W-:Y:S01]  /*0470*/  ISETP.LT.AND P0, PT, R28, 0x100, !P0 ;  /* 0x000001001c00780c */ /* 0x000fe20004701270 */
[----:B------:R-:W-:Y:S01]  /*0480*/  IMAD.WIDE R18, R19, 0x4, R16 ;  /* 0x0000000413127825 */ /* 0x000fe200078e0210 */
[----:B----4-:R-:W-:-:S03]  /*0490*/  LOP3.LUT R26, R24, R25, RZ, 0xfc, !PT ;  /* 0x00000019181a7212 */ /* 0x010fc600078efcff */
[----:B------:R-:W-:Y:S01]  /*04a0*/  VIADD R25, R29, 0xc91b0 ;  /* 0x000c91b01d197836 */ /* 0x000fe20000000000 */
[----:B------:R1:W2:Y:S01]  /*04b0*/  @P2 LDG.E.EL.128 R12, desc[UR6][R18.64] ;  /* 0x00000006120c2981 */ /* 0x0002a2000c2e1d00 */
[----:B------:R-:W-:Y:S02]  /*04c0*/  VIADD R27, R24, UR4 ;  /* 0x00000004181b7c36 */ /* 0x000fe40008000000 */
[----:B------:R-:W-:Y:S01]  /*04d0*/  IMAD.WIDE R24, R25, 0x4, R16 ;  /* 0x0000000419187825 */ /* 0x000fe200078e0210 */
[----:B------:R-:W-:Y:S02]  /*04e0*/  CS2R R16, SRZ ;  /* 0x0000000000107805 */ /* 0x000fe4000001ff00 */
[----:B-1----:R-:W-:-:S06]  /*04f0*/  CS2R R18, SRZ ;  /* 0x0000000000127805 */ /* 0x002fcc000001ff00 */
[----:B------:R1:W4:Y:S01]  /*0500*/  @P0 LDG.E.EL.128 R16, desc[UR6][R24.64] ;  /* 0x0000000618100981 */ /* 0x000322000c2e1d00 */
[----:B------:R-:W-:Y:S01]  /*0510*/  IMAD R26, R26, 0x4, R27 ;  /* 0x000000041a1a7824 */ /* 0x000fe200078e021b */
[C---:B---3--:R-:W-:Y:S01]  /*0520*/  FSETP.GEU.AND P2, PT, R20.reuse, -R4, PT ;  /* 0x800000041400720b */ /* 0x048fe20003f4e000 */
[C---:B------:R-:W-:Y:S01]  /*0530*/  FADD R4, R20.reuse, R4 ;  /* 0x0000000414047221 */ /* 0x040fe20000000000 */
[C---:B------:R-:W-:Y:S01]  /*0540*/  FSETP.GEU.AND P0, PT, R20.reuse, -R7, PT ;  /* 0x800000071400720b */ /* 0x040fe20003f0e000 */
[C---:B------:R-:W-:Y:S01]  /*0550*/  FADD R7, R20.reuse, R7 ;  /* 0x0000000714077221 */ /* 0x040fe20000000000 */
[C---:B------:R-:W-:Y:S01]  /*0560*/  FSETP.GEU.AND P1, PT, R20.reuse, -R5, PT ;  /* 0x800000051400720b */ /* 0x040fe20003f2e000 */
[----:B------:R-:W-:Y:S01]  /*0570*/  FADD R28, R20, R5 ;  /* 0x00000005141c7221 */ /* 0x000fe20000000000 */
[----:B------:R-:W-:Y:S01]  /*0580*/  FSEL R5, R4, RZ, P2 ;  /* 0x000000ff04057208 */ /* 0x000fe20001000000 */
[----:B-1----:R-:W-:Y:S01]  /*0590*/  FADD R25, R20, R6 ;  /* 0x0000000614197221 */ /* 0x002fe20000000000 */
[----:B------:R-:W-:-:S02]  /*05a0*/  FSEL R27, R7, RZ, P0 ;  /* 0x000000ff071b7208 */ /* 0x000fc40000000000 */
[----:B------:R-:W-:Y:S01]  /*05b0*/  FSETP.GEU.AND P0, PT, R20, -R6, PT ;  /* 0x800000061400720b */ /* 0x000fe20003f0e000 */
[----:B------:R1:W-:Y:S01]  /*05c0*/  STS [R26], R5 ;  /* 0x000000051a007388 */ /* 0x0003e20000000800 */
[----:B------:R-:W-:Y:S02]  /*05d0*/  FSEL R7, R28, RZ, P1 ;  /* 0x000000ff1c077208 */ /* 0x000fe40000800000 */
[----:B------:R-:W-:Y:S02]  /*05e0*/  FSEL R25, R25, RZ, P0 ;  /* 0x000000ff19197208 */ /* 0x000fe40000000000 */
[C---:B-----5:R-:W-:Y:S01]  /*05f0*/  FSETP.GEU.AND P2, PT, R22.reuse, -R8, PT ;  /* 0x800000081600720b */ /* 0x060fe20003f4e000 */
[C---:B------:R-:W-:Y:S01]  /*0600*/  FADD R8, R22.reuse, R8 ;  /* 0x0000000816087221 */ /* 0x040fe20000000000 */
[C---:B------:R-:W-:Y:S01]  /*0610*/  FSETP.GEU.AND P1, PT, R22.reuse, -R9, PT ;  /* 0x800000091600720b */ /* 0x040fe20003f2e000 */
[C---:B------:R-:W-:Y:S01]  /*0620*/  FADD R9, R22.reuse, R9 ;  /* 0x0000000916097221 */ /* 0x040fe20000000000 */
[----:B------:R-:W-:-:S02]  /*0630*/  FADD R4, R22, R10 ;  /* 0x0000000a16047221 */ /* 0x000fc40000000000 */
[----:B-1----:R-:W-:Y:S02]  /*0640*/  FSEL R5, R8, RZ, P2 ;  /* 0x000000ff08057208 */ /* 0x002fe40001000000 */
[----:B------:R-:W-:Y:S02]  /*0650*/  FSETP.GEU.AND P0, PT, R22, -R10, PT ;  /* 0x8000000a1600720b */ /* 0x000fe40003f0e000 */
[C---:B--2---:R-:W-:Y:S01]  /*0660*/  FSETP.GEU.AND P2, PT, R21.reuse, -R13, PT ;  /* 0x8000000d1500720b */ /* 0x044fe20003f4e000 */
[C---:B------:R-:W-:Y:S01]  /*0670*/  FADD R13, R21.reuse, R13 ;  /* 0x0000000d150d7221 */ /* 0x040fe20000000000 */
[C---:B------:R-:W-:Y:S01]  /*0680*/  FSETP.GEU.AND P3, PT, R21.reuse, -R12, PT ;  /* 0x8000000c1500720b */ /* 0x040fe20003f6e000 */
[----:B------:R-:W-:Y:S01]  /*0690*/  FADD R12, R21, R12 ;  /* 0x0000000c150c7221 */ /* 0x000fe20000000000 */
[----:B------:R1:W-:Y:S01]  /*06a0*/  STS [R26+0x50], R7 ;  /* 0x000050071a007388 */ /* 0x0003e20000000800 */
[----:B------:R-:W-:Y:S02]  /*06b0*/  FSEL R9, R9, RZ, P1 ;  /* 0x000000ff09097208 */ /* 0x000fe40000800000 */
[----:B------:R-:W-:Y:S01]  /*06c0*/  FSETP.GEU.AND P1, PT, R21, -R14, PT ;  /* 0x8000000e1500720b */ /* 0x000fe20003f2e000 */
[----:B------:R2:W-:Y:S01]  /*06d0*/  STS [R26+0x10], R5 ;  /* 0x000010051a007388 */ /* 0x0005e20000000800 */
[----:B------:R-:W-:Y:S01]  /*06e0*/  FSEL R13, R13, RZ, P2 ;  /* 0x000000ff0d0d7208 */ /* 0x000fe20001000000 */
[----:B------:R-:W-:Y:S01]  /*06f0*/  FADD R14, R21, R14 ;  /* 0x0000000e150e7221 */ /* 0x000fe20000000000 */
[----:B-1----:R-:W-:-:S02]  /*0700*/  FSEL R7, R4, RZ, P0 ;  /* 0x000000ff04077208 */ /* 0x002fc40000000000 */
[C---:B------:R-:W-:Y:S01]  /*0710*/  FSETP.GEU.AND P0, PT, R21.reuse, -R15, PT ;  /* 0x8000000f1500720b */ /* 0x040fe20003f0e000 */
[----:B------:R-:W-:Y:S01]  /*0720*/  FADD R15, R21, R15 ;  /* 0x0000000f150f7221 */ /* 0x000fe20000000000 */
[----:B--2---:R-:W-:Y:S02]  /*0730*/  FSEL R5, R12, RZ, P3 ;  /* 0x000000ff0c057208 */ /* 0x004fe40001800000 */
[C---:B----4-:R-:W-:Y:S01]  /*0740*/  FSETP.GEU.AND P2, PT, R0.reuse, -R17, PT ;  /* 0x800000110000720b */ /* 0x050fe20003f4e000 */
[C---:B------:R-:W-:Y:S01]  /*0750*/  FADD R17, R0.reuse, R17 ;  /* 0x0000001100117221 */ /* 0x040fe20000000000 */
[----:B------:R1:W-:Y:S01]  /*0760*/  STS [R26+0xb0], R7 ;  /* 0x0000b0071a007388 */ /* 0x0003e20000000800 */
[----:B------:R-:W-:Y:S02]  /*0770*/  FSEL R15, R15, RZ, P0 ;  /* 0x000000ff0f0f7208 */ /* 0x000fe40000000000 */
[----:B------:R-:W-:Y:S01]  /*0780*/  FSETP.GEU.AND P0, PT, R0, -R19, PT ;  /* 0x800000130000720b */ /* 0x000fe20003f0e000 */
[----:B------:R2:W-:Y:S01]  /*0790*/  STS [R26+0x20], R5 ;  /* 0x000020051a007388 */ /* 0x0005e20000000800 */
[----:B------:R-:W-:Y:S01]  /*07a0*/  FSETP.GEU.AND P4, PT, R22, -R11, PT ;  /* 0x8000000b1600720b */ /* 0x000fe20003f8e000 */
[----:B------:R-:W-:Y:S01]  /*07b0*/  FADD R19, R0, R19 ;  /* 0x0000001300137221 */ /* 0x000fe20000000000 */
[----:B------:R-:W-:Y:S01]  /*07c0*/  FADD R11, R22, R11 ;  /* 0x0000000b160b7221 */ /* 0x000fe20000000000 */
[----:B-1----:R-:W-:-:S02]  /*07d0*/  FSEL R7, R14, RZ, P1 ;  /* 0x000000ff0e077208 */ /* 0x002fc40000800000 */
[C---:B------:R-:W-:Y:S01]  /*07e0*/  FSETP.GEU.AND P1, PT, R0.reuse, -R18, PT ;  /* 0x800000120000720b */ /* 0x040fe20003f2e000 */
[C---:B------:R-:W-:Y:S01]  /*07f0*/  FADD R18, R0.reuse, R18 ;  /* 0x0000001200127221 */ /* 0x040fe20000000000 */
[----:B--2---:R-:W-:Y:S02]  /*0800*/  FSEL R5, R17, RZ, P2 ;  /* 0x000000ff11057208 */ /* 0x004fe40001000000 */
[C---:B------:R-:W-:Y:S01]  /*0810*/  FSETP.GEU.AND P2, PT, R0.reuse, -R16, PT ;  /* 0x800000100000720b */ /* 0x040fe20003f4e000 */
[----:B------:R-:W-:Y:S01]  /*0820*/  FADD R0, R0, R16 ;  /* 0x0000001000007221 */ /* 0x000fe20000000000 */
[----:B------:R1:W-:Y:S01]  /*0830*/  STS [R26+0xc0], R7 ;  /* 0x0000c0071a007388 */ /* 0x0003e20000000800 */
[----:B------:R-:W-:Y:S02]  /*0840*/  FSEL R11, R11, RZ, P4 ;  /* 0x000000ff0b0b7208 */ /* 0x000fe40002000000 */
[----:B------:R-:W-:Y:S02]  /*0850*/  FSEL R19, R19, RZ, P0 ;  /* 0x000000ff13137208 */ /* 0x000fe40000000000 */
[----:B------:R-:W-:Y:S01]  /*0860*/  FSEL R17, R0, RZ, P2 ;  /* 0x000000ff00117208 */ /* 0x000fe20001000000 */
[----:B------:R-:W-:Y:S01]  /*0870*/  IMAD.SHL.U32 R20, R3, 0x4, RZ ;  /* 0x0000000403147824 */ /* 0x000fe200078e00ff */
[----:B-1----:R-:W-:Y:S01]  /*0880*/  FSEL R7, R18, RZ, P1 ;  /* 0x000000ff12077208 */ /* 0x002fe20000800000 */
[----:B------:R-:W-:Y:S03]  /*0890*/  STS [R26+0xf0], R27 ;  /* 0x0000f01b1a007388 */ /* 0x000fe60000000800 */
[----:B------:R-:W-:Y:S01]  /*08a0*/  LOP3.LUT R20, R20, 0x3fc, RZ, 0xc0, !PT ;  /* 0x000003fc14147812 */ /* 0x000fe200078ec0ff */
[----:B------:R-:W-:Y:S04]  /*08b0*/  STS [R26+0xa0], R25 ;  /* 0x0000a0191a007388 */ /* 0x000fe80000000800 */
[----:B------:R-:W-:Y:S04]  /*08c0*/  STS [R26+0x60], R9 ;  /* 0x000060091a007388 */ /* 0x000fe80000000800 */
[----:B------:R-:W-:Y:S04]  /*08d0*/  STS [R26+0x100], R11 ;  /* 0x0001000b1a007388 */ /* 0x000fe80000000800 */
[----:B------:R-:W-:Y:S04]  /*08e0*/  STS [R26+0x70], R13 ;  /* 0x0000700d1a007388 */ /* 0x000fe80000000800 */
[----:B------:R-:W-:Y:S04]  /*08f0*/  STS [R26+0x110], R15 ;  /* 0x0001100f1a007388 */ /* 0x000fe80000000800 */
[----:B------:R-:W-:Y:S04]  /*0900*/  STS [R26+0x80], R5 ;  /* 0x000080051a007388 */ /* 0x000fe80000000800 */
[----:B------:R-:W-:Y:S04]  /*0910*/  STS [R26+0xd0], R7 ;  /* 0x0000d0071a007388 */ /* 0x000fe80000000800 */
[----:B------:R1:W-:Y:S04]  /*0920*/  STS [R26+0x30], R17 ;  /* 0x000030111a007388 */ /* 0x0003e80000000800 */
[----:B------:R2:W-:Y:S01]  /*0930*/  STS [R26+0x120], R19 ;  /* 0x000120131a007388 */ /* 0x0005e20000000800 */
[----:B------:R-:W-:-:S02]  /*0940*/  LOP3.LUT R6, R20, 0x400, RZ, 0xfc, !PT ;  /* 0x0000040014067812 */ /* 0x000fc400078efcff */
[----:B------:R-:W-:Y:S02]  /*0950*/  LOP3.LUT R8, R20, 0x800, RZ, 0xfc, !PT ;  /* 0x0000080014087812 */ /* 0x000fe400078efcff */
[----:B------:R-:W-:Y:S01]  /*0960*/  LOP3.LUT R4, R3, 0xfc, RZ, 0xc0, !PT ;  /* 0x000000fc03047812 */ /* 0x000fe200078ec0ff */
[----:B-1----:R-:W1:Y:S01]  /*0970*/  LDC.64 R16, c[0x0][0x220] ;  /* 0x00008800ff107b82 */ /* 0x002e620000000a00 */
[----:B------:R-:W-:Y:S02]  /*0980*/  LOP3.LUT R6, R6, 0x7f0, RZ, 0xc0, !PT ;  /* 0x000007f006067812 */ /* 0x000fe400078ec0ff */
[----:B------:R-:W-:Y:S02]  /*0990*/  LOP3.LUT R8, R8, 0xbf0, RZ, 0xc0, !PT ;  /* 0x00000bf008087812 */ /* 0x000fe400078ec0ff */
[----:B------:R-:W-:Y:S01]  /*09a0*/  LEA R9, R4, UR4, 0x2 ;  /* 0x0000000404097c11 */ /* 0x000fe2000f8e10ff */
[----:B------:R-:W-:Y:S02]  /*09b0*/  VIADD R11, R6, UR4 ;  /* 0x00000004060b7c36 */ /* 0x000fe40008000000 */
[----:B------:R-:W-:-:S02]  /*09c0*/  VIADD R13, R8, UR4 ;  /* 0x00000004080d7c36 */ /* 0x000fc40008000000 */
[C---:B------:R-:W-:Y:S01]  /*09d0*/  IMAD R4, R20.reuse, 0x4, R9 ;  /* 0x0000000414047824 */ /* 0x040fe200078e0209 */
[----:B------:R-:W-:Y:S01]  /*09e0*/  BAR.SYNC.DEFER_BLOCKING 0x0 ;  /* 0x0000000000007b1d */ /* 0x000fe20000010000 */
[C---:B------:R-:W-:Y:S02]  /*09f0*/  IMAD R11, R20.reuse, 0x4, R11 ;  /* 0x00000004140b7824 */ /* 0x040fe400078e020b */
[----:B------:R-:W-:Y:S01]  /*0a00*/  IMAD R13, R20, 0x4, R13 ;  /* 0x00000004140d7824 */ /* 0x000fe200078e020d */
[----:B------:R-:W-:Y:S02]  /*0a10*/  SHF.R.S32.HI R0, RZ, 0x1f, R23 ;  /* 0x0000001fff007819 */ /* 0x000fe40000011417 */
[----:B------:R-:W-:Y:S02]  /*0a20*/  SHF.R.U32.HI R3, RZ, 0x2, R3 ;  /* 0x00000002ff037819 */ /* 0x000fe40000011603 */
[----:B------:R-:W-:Y:S01]  /*0a30*/  LEA.HI R0, R0, R23, RZ, 0x6 ;  /* 0x0000001700007211 */ /* 0x000fe200078f30ff */
[----:B------:R-:W3:Y:S04]  /*0a40*/  LDS.128 R4, [R4] ;  /* 0x0000000004047984 */ /* 0x000ee80000000c00 */
[----:B------:R-:W4:Y:S04]  /*0a50*/  LDS.128 R8, [R11+0x1000] ;  /* 0x001000000b087984 */ /* 0x000f280000000c00 */
[----:B------:R-:W5:Y:S01]  /*0a60*/  LDS.128 R12, [R13+0x2000] ;  /* 0x002000000d0c7984 */ /* 0x000f620000000c00 */
[----:B------:R-:W-:-:S02]  /*0a70*/  LOP3.LUT R18, R0, 0xffffffc0, RZ, 0xc0, !PT ;  /* 0xffffffc000127812 */ /* 0x000fc400078ec0ff */
[----:B------:R-:W-:Y:S02]  /*0a80*/  SGXT.U32 R3, R3, 0x6 ;  /* 0x000000060303781a */ /* 0x000fe40000000000 */
[----:B------:R-:W-:Y:S01]  /*0a90*/  SHF.R.S32.HI R0, RZ, 0x6, R0 ;  /* 0x00000006ff007819 */ /* 0x000fe20000011400 */
[----:B--2---:R-:W-:Y:S01]  /*0aa0*/  IMAD.IADD R19, R23, 0x1, -R18 ;  /* 0x0000000117137824 */ /* 0x004fe200078e0a12 */
[----:B------:R-:W-:Y:S02]  /*0ab0*/  PRMT R3, R3, 0x6540, R2 ;  /* 0x0000654003037816 */ /* 0x000fe40000000002 */
[----:B------:R-:W-:Y:S01]  /*0ac0*/  ISETP.GE.AND P0, PT, R23, 0x100, PT ;  /* 0x000001001700780c */ /* 0x000fe20003f06270 */
[----:B------:R-:W-:Y:S01]  /*0ad0*/  IMAD R0, R0, 0x430900, R19 ;  /* 0x0043090000007824 */ /* 0x000fe200078e0213 */
[----:B------:R-:W-:Y:S02]  /*0ae0*/  LOP3.LUT R21, R3, 0x40, RZ, 0xfc, !PT ;  /* 0x0000004003157812 */ /* 0x000fe400078efcff */
[----:B------:R-:W-:-:S02]  /*0af0*/  LOP3.LUT R2, R20, 0xc00, RZ, 0xfc, !PT ;  /* 0x00000c0014027812 */ /* 0x000fc400078efcff */
[C---:B------:R-:W-:Y:S02]  /*0b00*/  LOP3.LUT R23, R3.reuse, 0x80, RZ, 0xfc, !PT ;  /* 0x0000008003177812 */ /* 0x040fe400078efcff */
[C---:B------:R-:W-:Y:S02]  /*0b10*/  LOP3.LUT R19, R3.reuse, 0xc0, RZ, 0xfc, !PT ;  /* 0x000000c003137812 */ /* 0x040fe400078efcff */
[----:B------:R-:W-:Y:S02]  /*0b20*/  ISETP.LT.AND P1, PT, R3, 0x10c24, !P0 ;  /* 0x00010c240300780c */ /* 0x000fe40004721270 */
[----:B------:R-:W-:Y:S02]  /*0b30*/  ISETP.LT.AND P2, PT, R21, 0x10c24, !P0 ;  /* 0x00010c241500780c */ /* 0x000fe40004741270 */
[----:B------:R-:W-:Y:S02]  /*0b40*/  LOP3.LUT R2, R2, 0xff0, RZ, 0xc0, !PT ;  /* 0x00000ff002027812 */ /* 0x000fe400078ec0ff */
[----:B------:R-:W-:Y:S01]  /*0b50*/  ISETP.LT.AND P3, PT, R23, 0x10c24, !P0 ;  /* 0x00010c241700780c */ /* 0x000fe20004761270 */
[--C-:B------:R-:W-:Y:S01]  /*0b60*/  IMAD R3, R3, 0x40, R0.reuse ;  /* 0x0000004003037824 */ /* 0x100fe200078e0200 */
[----:B------:R-:W-:Y:S01]  /*0b70*/  ISETP.LT.AND P0, PT, R19, 0x10c24, !P0 ;  /* 0x00010c241300780c */ /* 0x000fe20004701270 */
[----:B------:R-:W-:-:S02]  /*0b80*/  IMAD R21, R21, 0x40, R0 ;  /* 0x0000004015157824 */ /* 0x000fc400078e0200 */
[----:B------:R-:W-:Y:S02]  /*0b90*/  IMAD R25, R23, 0x40, R0 ;  /* 0x0000004017197824 */ /* 0x000fe400078e0200 */
[----:B------:R-:W-:Y:S02]  /*0ba0*/  VIADD R27, R2, UR4 ;  /* 0x00000004021b7c36 */ /* 0x000fe40008000000 */
[----:B-1----:R-:W-:-:S04]  /*0bb0*/  IMAD.WIDE R2, R3, 0x4, R16 ;  /* 0x0000000403027825 */ /* 0x002fc800078e0210 */
[--C-:B------:R-:W-:Y:S01]  /*0bc0*/  IMAD.WIDE R22, R21, 0x4, R16.reuse ;  /* 0x0000000415167825 */ /* 0x100fe200078e0210 */
[----:B---3--:R1:W-:Y:S03]  /*0bd0*/  @P1 STG.E.128 desc[UR6][R2.64], R4 ;  /* 0x0000000402001986 */ /* 0x0083e6000c101d06 */
[----:B------:R-:W-:Y:S01]  /*0be0*/  IMAD.WIDE R24, R25, 0x4, R16 ;  /* 0x0000000419187825 */ /* 0x000fe200078e0210 */
[----:B----4-:R1:W-:Y:S04]  /*0bf0*/  @P2 STG.E.128 desc[UR6][R22.64], R8 ;  /* 0x0000000816002986 */ /* 0x0103e8000c101d06 */
[----:B-----5:R1:W-:Y:S01]  /*0c00*/  @P3 STG.E.128 desc[UR6][R24.64], R12 ;  /* 0x0000000c18003986 */ /* 0x0203e2000c101d06 */
[----:B------:R-:W-:Y:S01]  /*0c10*/  IMAD R27, R20, 0x4, R27 ;  /* 0x00000004141b7824 */ /* 0x000fe200078e021b */
[----:B------:R-:W-:Y:S06]  /*0c20*/  @!P0 EXIT ;  /* 0x000000000000894d */ /* 0x000fec0003800000 */
[----:B-1----:R-:W0:Y:S01]  /*0c30*/  LDS.128 R24, [R27+0x3000] ;  /* 0x003000001b187984 */ /* 0x002e220000000c00 */
[----:B------:R-:W-:-:S04]  /*0c40*/  IMAD R19, R19, 0x40, R0 ;  /* 0x0000004013137824 */ /* 0x000fc800078e0200 */
[----:B------:R-:W-:-:S05]  /*0c50*/  IMAD.WIDE R16, R19, 0x4, R16 ;  /* 0x0000000413107825 */ /* 0x000fca00078e0210 */
[----:B0-----:R-:W-:Y:S01]  /*0c60*/  STG.E.128 desc[UR6][R16.64], R24 ;  /* 0x0000001810007986 */ /* 0x001fe2000c101d06 */
[----:B------:R-:W-:Y:S05]  /*0c70*/  EXIT ;  /* 0x000000000000794d */ /* 0x000fea0003800000 */
.L_x_0:
[----:B------:R-:W-:-:S00]  /*0c80*/  BRA `(.L_x_0) ;  /* 0xfffffffc00fc7947 */ /* 0x000fc0000383ffff */
[----:B------:R-:W-:-:S00]  /*0c90*/  NOP ;  /* 0x0000000000007918 */ /* 0x000fc00000000000 */
        /* <DEDUP_REMOVED lines=14> */
.L_x_1:


//--------------------- .nv.shared.triton_poi_fused_convolution_relu_8 --------------------------
	.section	.nv.shared.triton_poi_fused_convolution_relu_8,"aw",@nobits
	.sectionflags	@""
	.align	16
	.zero		1024


//--------------------- .nv.constant0.triton_poi_fused_convolution_relu_8 --------------------------
	.section	.nv.constant0.triton_poi_fused_convolution_relu_8,"a",@progbits
	.sectionflags	@""
	.align	4
.nv.constant0.triton_poi_fused_convolution_relu_8:
	.zero		560
